//
// Generated by NVIDIA NVVM Compiler
//
// Compiler Build ID: CL-36424714
// Cuda compilation tools, release 13.0, V13.0.88
// Based on NVVM 20.0.0
//

.version 9.0
.target sm_100
.address_size 64

	// .globl	_Z14dot_TensorCorePfS_S_
.extern .func  (.param .b32 func_retval0) vprintf
(
	.param .b64 vprintf_param_0,
	.param .b64 vprintf_param_1
)
;
// _ZZ14dot_TensorCorePfS_S_E6a_half has been demoted
// _ZZ14dot_TensorCorePfS_S_E6b_half has been demoted
// _ZZ14dot_TensorCorePfS_S_E6c_half has been demoted
.global .align 1 .b8 $str[29] = {115, 104, 97, 114, 101, 32, 58, 58, 32, 116, 105, 100, 58, 37, 100, 44, 32, 37, 102, 44, 32, 37, 102, 44, 32, 37, 102, 10};
.global .align 1 .b8 $str$1[27] = {98, 101, 102, 111, 114, 101, 32, 108, 111, 97, 100, 32, 58, 58, 32, 116, 105, 100, 58, 37, 100, 44, 32, 37, 102, 10};
.global .align 1 .b8 $str$2[26] = {97, 102, 116, 101, 114, 32, 108, 111, 97, 100, 32, 58, 58, 32, 116, 105, 100, 58, 37, 100, 44, 32, 37, 102, 10};
.global .align 1 .b8 $str$3[20] = {108, 97, 115, 116, 32, 58, 58, 32, 116, 105, 100, 58, 37, 100, 44, 32, 37, 102, 10};

.visible .entry _Z14dot_TensorCorePfS_S_(
	.param .u64 .ptr .align 1 _Z14dot_TensorCorePfS_S__param_0,
	.param .u64 .ptr .align 1 _Z14dot_TensorCorePfS_S__param_1,
	.param .u64 .ptr .align 1 _Z14dot_TensorCorePfS_S__param_2
)
{
	.local .align 16 .b8 	__local_depot0[32];
	.reg .b64 	%SP;
	.reg .b64 	%SPL;
	.reg .b16 	%rs<25>;
	.reg .b32 	%r<39>;
	.reg .b32 	%f<25>;
	.reg .b64 	%rd<21>;
	.reg .b64 	%fd<7>;
	// demoted variable
	.shared .align 32 .b8 _ZZ14dot_TensorCorePfS_S_E6a_half[512];
	// demoted variable
	.shared .align 32 .b8 _ZZ14dot_TensorCorePfS_S_E6b_half[512];
	// demoted variable
	.shared .align 32 .b8 _ZZ14dot_TensorCorePfS_S_E6c_half[512];
	mov.u64 	%SPL, __local_depot0;
	cvta.local.u64 	%SP, %SPL;
	ld.param.u64 	%rd1, [_Z14dot_TensorCorePfS_S__param_0];
	ld.param.u64 	%rd2, [_Z14dot_TensorCorePfS_S__param_1];
	ld.param.u64 	%rd3, [_Z14dot_TensorCorePfS_S__param_2];
	mov.f32 	%f1, 0f00000000;
	// begin inline asm
	{  cvt.rn.f16.f32 %rs1, %f1;}

	// end inline asm
	mov.b32 	%r1, {%rs1, %rs1};
	add.u64 	%rd4, %SP, 0;
	add.u64 	%rd5, %SPL, 0;
	cvta.to.global.u64 	%rd6, %rd1;
	cvta.to.global.u64 	%rd7, %rd2;
	cvta.to.global.u64 	%rd8, %rd3;
	mov.u32 	%r2, %tid.x;
	mul.wide.u32 	%rd9, %r2, 4;
	add.s64 	%rd10, %rd6, %rd9;
	ld.global.f32 	%f2, [%rd10];
	// begin inline asm
	{  cvt.rn.f16.f32 %rs2, %f2;}

	// end inline asm
	shl.b32 	%r3, %r2, 1;
	mov.u32 	%r4, _ZZ14dot_TensorCorePfS_S_E6a_half;
	add.s32 	%r5, %r4, %r3;
	st.shared.u16 	[%r5], %rs2;
	ld.global.f32 	%f3, [%rd10+128];
	// begin inline asm
	{  cvt.rn.f16.f32 %rs3, %f3;}

	// end inline asm
	st.shared.u16 	[%r5+64], %rs3;
	ld.global.f32 	%f4, [%rd10+256];
	// begin inline asm
	{  cvt.rn.f16.f32 %rs4, %f4;}

	// end inline asm
	st.shared.u16 	[%r5+128], %rs4;
	ld.global.f32 	%f5, [%rd10+384];
	// begin inline asm
	{  cvt.rn.f16.f32 %rs5, %f5;}

	// end inline asm
	st.shared.u16 	[%r5+192], %rs5;
	ld.global.f32 	%f6, [%rd10+512];
	// begin inline asm
	{  cvt.rn.f16.f32 %rs6, %f6;}

	// end inline asm
	st.shared.u16 	[%r5+256], %rs6;
	ld.global.f32 	%f7, [%rd10+640];
	// begin inline asm
	{  cvt.rn.f16.f32 %rs7, %f7;}

	// end inline asm
	st.shared.u16 	[%r5+320], %rs7;
	ld.global.f32 	%f8, [%rd10+768];
	// begin inline asm
	{  cvt.rn.f16.f32 %rs8, %f8;}

	// end inline asm
	st.shared.u16 	[%r5+384], %rs8;
	ld.global.f32 	%f9, [%rd10+896];
	// begin inline asm
	{  cvt.rn.f16.f32 %rs9, %f9;}

	// end inline asm
	st.shared.u16 	[%r5+448], %rs9;
	add.s64 	%rd11, %rd7, %rd9;
	ld.global.f32 	%f10, [%rd11];
	// begin inline asm
	{  cvt.rn.f16.f32 %rs10, %f10;}

	// end inline asm
	mov.u32 	%r6, _ZZ14dot_TensorCorePfS_S_E6b_half;
	add.s32 	%r7, %r6, %r3;
	st.shared.u16 	[%r7], %rs10;
	ld.global.f32 	%f11, [%rd11+128];
	// begin inline asm
	{  cvt.rn.f16.f32 %rs11, %f11;}

	// end inline asm
	st.shared.u16 	[%r7+64], %rs11;
	ld.global.f32 	%f12, [%rd11+256];
	// begin inline asm
	{  cvt.rn.f16.f32 %rs12, %f12;}

	// end inline asm
	st.shared.u16 	[%r7+128], %rs12;
	ld.global.f32 	%f13, [%rd11+384];
	// begin inline asm
	{  cvt.rn.f16.f32 %rs13, %f13;}

	// end inline asm
	st.shared.u16 	[%r7+192], %rs13;
	ld.global.f32 	%f14, [%rd11+512];
	// begin inline asm
	{  cvt.rn.f16.f32 %rs14, %f14;}

	// end inline asm
	st.shared.u16 	[%r7+256], %rs14;
	ld.global.f32 	%f15, [%rd11+640];
	// begin inline asm
	{  cvt.rn.f16.f32 %rs15, %f15;}

	// end inline asm
	st.shared.u16 	[%r7+320], %rs15;
	ld.global.f32 	%f16, [%rd11+768];
	// begin inline asm
	{  cvt.rn.f16.f32 %rs16, %f16;}

	// end inline asm
	st.shared.u16 	[%r7+384], %rs16;
	ld.global.f32 	%f17, [%rd11+896];
	// begin inline asm
	{  cvt.rn.f16.f32 %rs17, %f17;}

	// end inline asm
	st.shared.u16 	[%r7+448], %rs17;
	bar.sync 	0;
	ld.shared.u16 	%rs18, [%r5];
	// begin inline asm
	{  cvt.f32.f16 %f18, %rs18;}

	// end inline asm
	cvt.f64.f32 	%fd1, %f18;
	ld.shared.u16 	%rs19, [%r7];
	// begin inline asm
	{  cvt.f32.f16 %f19, %rs19;}

	// end inline asm
	cvt.f64.f32 	%fd2, %f19;
	mov.u32 	%r8, _ZZ14dot_TensorCorePfS_S_E6c_half;
	add.s32 	%r9, %r8, %r3;
	ld.shared.u16 	%rs20, [%r9];
	// begin inline asm
	{  cvt.f32.f16 %f20, %rs20;}

	// end inline asm
	cvt.f64.f32 	%fd3, %f20;
	st.local.u32 	[%rd5], %r2;
	st.local.f64 	[%rd5+8], %fd1;
	st.local.v2.f64 	[%rd5+16], {%fd2, %fd3};
	mov.u64 	%rd12, $str;
	cvta.global.u64 	%rd13, %rd12;
	{ // callseq 0, 0
	.param .b64 param0;
	st.param.b64 	[param0], %rd13;
	.param .b64 param1;
	st.param.b64 	[param1], %rd4;
	.param .b32 retval0;
	call.uni (retval0), 
	vprintf, 
	(
	param0, 
	param1
	);
	ld.param.b32 	%r10, [retval0];
	} // callseq 0
	mov.f32 	%f21, 0fBF800000;
	// begin inline asm
	{  cvt.rn.f16.f32 %rs21, %f21;}

	// end inline asm
	// begin inline asm
	{  cvt.f32.f16 %f22, %rs21;}

	// end inline asm
	cvt.f64.f32 	%fd4, %f22;
	st.local.u32 	[%rd5], %r2;
	st.local.f64 	[%rd5+8], %fd4;
	mov.u64 	%rd14, $str$1;
	cvta.global.u64 	%rd15, %rd14;
	{ // callseq 1, 0
	.param .b64 param0;
	st.param.b64 	[param0], %rd15;
	.param .b64 param1;
	st.param.b64 	[param1], %rd4;
	.param .b32 retval0;
	call.uni (retval0), 
	vprintf, 
	(
	param0, 
	param1
	);
	ld.param.b32 	%r12, [retval0];
	} // callseq 1
	mov.b32 	%r14, 16;
	wmma.load.a.sync.aligned.row.m16n16k16.shared.f16 	{%r15, %r16, %r17, %r18, %r19, %r20, %r21, %r22}, [%r4], %r14;
	cvt.u16.u32 	%rs23, %r15;
	// begin inline asm
	{  cvt.f32.f16 %f23, %rs23;}

	// end inline asm
	cvt.f64.f32 	%fd5, %f23;
	st.local.u32 	[%rd5], %r2;
	st.local.f64 	[%rd5+8], %fd5;
	mov.u64 	%rd16, $str$2;
	cvta.global.u64 	%rd17, %rd16;
	{ // callseq 2, 0
	.param .b64 param0;
	st.param.b64 	[param0], %rd17;
	.param .b64 param1;
	st.param.b64 	[param1], %rd4;
	.param .b32 retval0;
	call.uni (retval0), 
	vprintf, 
	(
	param0, 
	param1
	);
	ld.param.b32 	%r23, [retval0];
	} // callseq 2
	wmma.load.b.sync.aligned.row.m16n16k16.shared.f16 	{%r25, %r26, %r27, %r28, %r29, %r30, %r31, %r32}, [%r6], %r14;
	wmma.mma.sync.aligned.row.row.m16n16k16.f16.f16 {%r33, %r34, %r35, %r36}, {%r15, %r16, %r17, %r18, %r19, %r20, %r21, %r22}, {%r25, %r26, %r27, %r28, %r29, %r30, %r31, %r32}, {%r1, %r1, %r1, %r1};
	wmma.store.d.sync.aligned.row.m16n16k16.shared.f16 	[%r8], {%r33, %r34, %r35, %r36}, %r14;
	ld.shared.u16 	%rs24, [%r9];
	// begin inline asm
	{  cvt.f32.f16 %f24, %rs24;}

	// end inline asm
	add.s64 	%rd18, %rd8, %rd9;
	st.global.f32 	[%rd18], %f24;
	cvt.f64.f32 	%fd6, %f24;
	st.local.u32 	[%rd5], %r2;
	st.local.f64 	[%rd5+8], %fd6;
	mov.u64 	%rd19, $str$3;
	cvta.global.u64 	%rd20, %rd19;
	{ // callseq 3, 0
	.param .b64 param0;
	st.param.b64 	[param0], %rd20;
	.param .b64 param1;
	st.param.b64 	[param1], %rd4;
	.param .b32 retval0;
	call.uni (retval0), 
	vprintf, 
	(
	param0, 
	param1
	);
	ld.param.b32 	%r37, [retval0];
	} // callseq 3
	ret;

}


// ===== COMPILED SASS (sm_100) =====

	.target	sm_100

	.elftype	@"ET_EXEC"


//--------------------- .note.nv.tkinfo           --------------------------
	.section	.note.nv.tkinfo,"",@"SHT_NOTE"
	.sectionflags	@"SHF_NOTE_NV_TKINFO"
	.tkinfo
        /*0018*/ 	.word	0x00000002
        /*0030*/ 	.string	""
        /*0030*/ 	.string	"ptxas"
        /*0030*/ 	.string	"Cuda compilation tools, release 13.0, V13.0.88"
        /*0030*/ 	.string	"Build cuda_13.0.r13.0/compiler.36424714_0"
        /*0030*/ 	.string	"-arch sm_100 -m 64 "



//--------------------- .note.nv.cuinfo           --------------------------
	.section	.note.nv.cuinfo,"",@"SHT_NOTE"
	.sectionflags	@"SHF_NOTE_NV_CUINFO"
        /*0018*/ 	.short	0x0002
        /*001a*/ 	.short	0x0064
        /*001c*/ 	.short	0x0082
	.zero		2


//--------------------- .nv.info                  --------------------------
	.section	.nv.info,"",@"SHT_CUDA_INFO"
	.align	4


	//----- nvinfo : EIATTR_REGCOUNT
	.align		4
        /*0000*/ 	.byte	0x04, 0x2f
        /*0002*/ 	.short	(.L_5 - .L_4)
	.align		4
.L_4:
        /*0004*/ 	.word	index@(_Z14dot_TensorCorePfS_S_)
        /*0008*/ 	.word	0x0000001c


	//----- nvinfo : EIATTR_FRAME_SIZE
	.align		4
.L_5:
        /*000c*/ 	.byte	0x04, 0x11
        /*000e*/ 	.short	(.L_7 - .L_6)
	.align		4
.L_6:
        /*0010*/ 	.word	index@(_Z14dot_TensorCorePfS_S_)
        /*0014*/ 	.word	0x00000020


	//----- nvinfo : EIATTR_MIN_STACK_SIZE
	.align		4
.L_7:
        /*0018*/ 	.byte	0x04, 0x12
        /*001a*/ 	.short	(.L_9 - .L_8)
	.align		4
.L_8:
        /*001c*/ 	.word	index@(_Z14dot_TensorCorePfS_S_)
        /*0020*/ 	.word	0x00000020
.L_9:


//--------------------- .nv.compat                --------------------------
	.section	.nv.compat,"",@"SHT_CUDA_COMPAT_INFO"
	.align	4
        /*0000*/ 	.byte	0x02, 0x09, 0x00, 0x00, 0x02, 0x02, 0x01, 0x00, 0x02, 0x05, 0x05, 0x00, 0x03, 0x07, 0x01, 0x01
        /*0010*/ 	.byte	0x02, 0x03, 0x00, 0x00, 0x02, 0x06, 0x01, 0x00, 0x04, 0x0b, 0x08, 0x00, 0x09, 0x00, 0x00, 0x00
        /*0020*/ 	.byte	0x00, 0x00, 0x00, 0x00


//--------------------- .nv.info._Z14dot_TensorCorePfS_S_ --------------------------
	.section	.nv.info._Z14dot_TensorCorePfS_S_,"",@"SHT_CUDA_INFO"
	.sectionflags	@""
	.align	4


	//----- nvinfo : EIATTR_CUDA_API_VERSION
	.align		4
        /*0000*/ 	.byte	0x04, 0x37
        /*0002*/ 	.short	(.L_11 - .L_10)
.L_10:
        /*0004*/ 	.word	0x00000082


	//----- nvinfo : EIATTR_KPARAM_INFO
	.align		4
.L_11:
        /*0008*/ 	.byte	0x04, 0x17
        /*000a*/ 	.short	(.L_13 - .L_12)
.L_12:
        /*000c*/ 	.word	0x00000000
        /*0010*/ 	.short	0x0002
        /*0012*/ 	.short	0x0010
        /*0014*/ 	.byte	0x00, 0xf5, 0x21, 0x00


	//----- nvinfo : EIATTR_KPARAM_INFO
	.align		4
.L_13:
        /*0018*/ 	.byte	0x04, 0x17
        /*001a*/ 	.short	(.L_15 - .L_14)
.L_14:
        /*001c*/ 	.word	0x00000000
        /*0020*/ 	.short	0x0001
        /*0022*/ 	.short	0x0008
        /*0024*/ 	.byte	0x00, 0xf5, 0x21, 0x00


	//----- nvinfo : EIATTR_KPARAM_INFO
	.align		4
.L_15:
        /*0028*/ 	.byte	0x04, 0x17
        /*002a*/ 	.short	(.L_17 - .L_16)
.L_16:
        /*002c*/ 	.word	0x00000000
        /*0030*/ 	.short	0x0000
        /*0032*/ 	.short	0x0000
        /*0034*/ 	.byte	0x00, 0xf5, 0x21, 0x00


	//----- nvinfo : EIATTR_SPARSE_MMA_MASK
	.align		4
.L_17:
        /*0038*/ 	.byte	0x03, 0x50
        /*003a*/ 	.short	0x0000


	//----- nvinfo : EIATTR_WMMA_USED
	.align		4
        /*003c*/ 	.byte	0x01, 0x2b
	.zero		2


	//----- nvinfo : EIATTR_MAXREG_COUNT
	.align		4
        /*0040*/ 	.byte	0x03, 0x1b
        /*0042*/ 	.short	0x00ff


	//----- nvinfo : EIATTR_NUM_BARRIERS
	.align		4
        /*0044*/ 	.byte	0x02, 0x4c
        /*0046*/ 	.byte	0x01
	.zero		1


	//----- nvinfo : EIATTR_EXTERNS
	.align		4
        /*0048*/ 	.byte	0x04, 0x0f
        /*004a*/ 	.short	(.L_19 - .L_18)


	//   ....[0]....
	.align		4
.L_18:
        /*004c*/ 	.word	index@(vprintf)


	//----- nvinfo : EIATTR_MERCURY_ISA_VERSION
	.align		4
.L_19:
        /*0050*/ 	.byte	0x03, 0x5f
        /*0052*/ 	.short	0x0101


	//----- nvinfo : EIATTR_VRC_CTA_INIT_COUNT
	.align		4
        /*0054*/ 	.byte	0x02, 0x4a
	.zero		1
	.zero		1


	//----- nvinfo : EIATTR_SYSCALL_OFFSETS
	.align		4
        /*0058*/ 	.byte	0x04, 0x46
        /*005a*/ 	.short	(.L_21 - .L_20)


	//   ....[0]....
.L_20:
        /*005c*/ 	.word	0x000005c0


	//   ....[1]....
        /*0060*/ 	.word	0x00000680


	//   ....[2]....
        /*0064*/ 	.word	0x000007f0


	//   ....[3]....
        /*0068*/ 	.word	0x00000a50


	//----- nvinfo : EIATTR_EXIT_INSTR_OFFSETS
	.align		4
.L_21:
        /*006c*/ 	.byte	0x04, 0x1c
        /*006e*/ 	.short	(.L_23 - .L_22)


	//   ....[0]....
.L_22:
        /*0070*/ 	.word	0x00000a60


	//----- nvinfo : EIATTR_CBANK_PARAM_SIZE
	.align		4
.L_23:
        /*0074*/ 	.byte	0x03, 0x19
        /*0076*/ 	.short	0x0018


	//----- nvinfo : EIATTR_PARAM_CBANK
	.align		4
        /*0078*/ 	.byte	0x04, 0x0a
        /*007a*/ 	.short	(.L_25 - .L_24)
	.align		4
.L_24:
        /*007c*/ 	.word	index@(.nv.constant0._Z14dot_TensorCorePfS_S_)
        /*0080*/ 	.short	0x0380
        /*0082*/ 	.short	0x0018


	//----- nvinfo : EIATTR_SW_WAR
	.align		4
.L_25:
        /*0084*/ 	.byte	0x04, 0x36
        /*0086*/ 	.short	(.L_27 - .L_26)
.L_26:
        /*0088*/ 	.word	0x00000008
.L_27:


//--------------------- .nv.callgraph             --------------------------
	.section	.nv.callgraph,"",@"SHT_CUDA_CALLGRAPH"
	.align	4
	.sectionentsize	8
	.align		4
        /*0000*/ 	.word	0x00000000
	.align		4
        /*0004*/ 	.word	0xffffffff
	.align		4
        /*0008*/ 	.word	index@(_Z14dot_TensorCorePfS_S_)
	.align		4
        /*000c*/ 	.word	index@(vprintf)
	.align		4
        /*0010*/ 	.word	0x00000000
	.align		4
        /*0014*/ 	.word	0xfffffffe
	.align		4
        /*0018*/ 	.word	0x00000000
	.align		4
        /*001c*/ 	.word	0xfffffffd
	.align		4
        /*0020*/ 	.word	0x00000000
	.align		4
        /*0024*/ 	.word	0xfffffffc


//--------------------- .nv.constant4             --------------------------
	.section	.nv.constant4,"a",@progbits
	.align	8
	.align		8
.nv.constant4:
        /*0000*/ 	.dword	vprintf
	.align		8
        /*0008*/ 	.dword	$str
	.align		8
        /*0010*/ 	.dword	$str$1
	.align		8
        /*0018*/ 	.dword	$str$2
	.align		8
        /*0020*/ 	.dword	$str$3


//--------------------- .text._Z14dot_TensorCorePfS_S_ --------------------------
	.section	.text._Z14dot_TensorCorePfS_S_,"ax",@progbits
	.align	128
        .global         _Z14dot_TensorCorePfS_S_
        .type           _Z14dot_TensorCorePfS_S_,@function
        .size           _Z14dot_TensorCorePfS_S_,(.L_x_5 - _Z14dot_TensorCorePfS_S_)
        .other          _Z14dot_TensorCorePfS_S_,@"STO_CUDA_ENTRY STV_DEFAULT"
_Z14dot_TensorCorePfS_S_:
.text._Z14dot_TensorCorePfS_S_:
[----:B------:R-:W0:Y:S01]  /*0000*/  LDC R1, c[0x0][0x37c] ;  /* 0x0000df00ff017b82 */ /* 0x000e220000000800 */
[----:B------:R-:W1:Y:S07]  /*0010*/  S2R R22, SR_TID.X ;  /* 0x0000000000167919 */ /* 0x000e6e0000002100 */
[----:B------:R-:W1:Y:S01]  /*0020*/  LDC.64 R16, c[0x0][0x380] ;  /* 0x0000e000ff107b82 */ /* 0x000e620000000a00 */
[----:B------:R-:W2:Y:S01]  /*0030*/  LDCU.64 UR36, c[0x0][0x358] ;  /* 0x00006b00ff2477ac */ /* 0x000ea20008000a00 */
[----:B0-----:R-:W-:-:S06]  /*0040*/  VIADD R1, R1, 0xffffffe0 ;  /* 0xffffffe001017836 */ /* 0x001fcc0000000000 */
[----:B------:R-:W0:Y:S08]  /*0050*/  LDC.64 R2, c[0x0][0x388] ;  /* 0x0000e200ff027b82 */ /* 0x000e300000000a00 */
[----:B------:R-:W3:Y:S01]  /*0060*/  S2UR UR39, SR_CgaCtaId ;  /* 0x00000000002779c3 */ /* 0x000ee20000008800 */
[----:B------:R-:W-:Y:S01]  /*0070*/  UMOV UR4, 0x400 ;  /* 0x0000040000047882 */ /* 0x000fe20000000000 */
[----:B------:R-:W4:Y:S01]  /*0080*/  LDCU.64 UR6, c[0x4][0x8] ;  /* 0x01000100ff0677ac */ /* 0x000f220008000a00 */
[----:B-1----:R-:W-:-:S04]  /*0090*/  IMAD.WIDE.U32 R16, R22, 0x4, R16 ;  /* 0x0000000416107825 */ /* 0x002fc800078e0010 */
[----:B0-----:R-:W-:Y:S01]  /*00a0*/  IMAD.WIDE.U32 R2, R22, 0x4, R2 ;  /* 0x0000000416027825 */ /* 0x001fe200078e0002 */
[----:B--2---:R-:W2:Y:S04]  /*00b0*/  LDG.E R14, desc[UR36][R16.64+0x80] ;  /* 0x00008024100e7981 */ /* 0x004ea8000c1e1900 */
[----:B------:R-:W5:Y:S04]  /*00c0*/  LDG.E R10, desc[UR36][R16.64+0x300] ;  /* 0x00030024100a7981 */ /* 0x000f68000c1e1900 */
[----:B------:R-:W4:Y:S04]  /*00d0*/  LDG.E R0, desc[UR36][R2.64+0x300] ;  /* 0x0003002402007981 */ /* 0x000f28000c1e1900 */
        /* <DEDUP_REMOVED lines=12> */
[----:B------:R2:W4:Y:S01]  /*01a0*/  LDG.E R7, desc[UR36][R2.64+0x380] ;  /* 0x0003802402077981 */ /* 0x000522000c1e1900 */
[----:B---3--:R-:W-:-:S02]  /*01b0*/  ULEA UR40, UR39, UR4, 0x18 ;  /* 0x0000000427287291 */ /* 0x008fc4000f8ec0ff */
[----:B------:R-:W-:-:S04]  /*01c0*/  UIADD3 UR5, UPT, UPT, UR4, 0x200, URZ ;  /* 0x0000020004057890 */ /* 0x000fc8000fffe0ff */
[----:B------:R-:W-:Y:S02]  /*01d0*/  ULEA UR38, UR39, UR5, 0x18 ;  /* 0x0000000527267291 */ /* 0x000fe4000f8ec0ff */
[----:B------:R-:W-:-:S04]  /*01e0*/  UIADD3 UR4, UPT, UPT, UR4, 0x400, URZ ;  /* 0x0000040004047890 */ /* 0x000fc8000fffe0ff */
[----:B------:R-:W-:-:S06]  /*01f0*/  ULEA UR39, UR39, UR4, 0x18 ;  /* 0x0000000427277291 */ /* 0x000fcc000f8ec0ff */
[----:B------:R-:W-:Y:S01]  /*0200*/  LEA R25, R22, UR39, 0x1 ;  /* 0x0000002716197c11 */ /* 0x000fe2000f8e08ff */
[----:B------:R-:W0:Y:S01]  /*0210*/  LDCU UR4, c[0x0][0x2f8] ;  /* 0x00005f00ff0477ac */ /* 0x000e220008000800 */
[----:B------:R-:W-:Y:S01]  /*0220*/  STL [R1], R22 ;  /* 0x0000001601007387 */ /* 0x000fe20000100800 */
[----:B------:R-:W1:Y:S01]  /*0230*/  LDCU UR5, c[0x0][0x2fc] ;  /* 0x00005f80ff0577ac */ /* 0x000e620008000800 */
[----:B0-----:R-:W-:-:S05]  /*0240*/  IADD3 R23, P0, PT, R1, UR4, RZ ;  /* 0x0000000401177c10 */ /* 0x001fca000ff1e0ff */
[----:B-1----:R-:W-:Y:S01]  /*0250*/  IMAD.X R24, RZ, RZ, UR5, P0 ;  /* 0x00000005ff187e24 */ /* 0x002fe200080e06ff */
[----:B--2---:R-:W-:Y:S02]  /*0260*/  F2FP.F16.F32.PACK_AB R3, RZ, R14 ;  /* 0x0000000eff03723e */ /* 0x004fe400000000ff */
[----:B------:R-:W-:Y:S02]  /*0270*/  LEA R14, R22, UR40, 0x1 ;  /* 0x00000028160e7c11 */ /* 0x000fe4000f8e08ff */
[----:B-----5:R-:W-:Y:S02]  /*0280*/  F2FP.F16.F32.PACK_AB R10, RZ, R10 ;  /* 0x0000000aff0a723e */ /* 0x020fe400000000ff */
[----:B----4-:R-:W-:Y:S01]  /*0290*/  F2FP.F16.F32.PACK_AB R0, RZ, R0 ;  /* 0x00000000ff00723e */ /* 0x010fe200000000ff */
[----:B------:R0:W-:Y:S01]  /*02a0*/  STS.U16 [R14+0x40], R3 ;  /* 0x000040030e007388 */ /* 0x0001e20000000400 */
[----:B------:R-:W-:-:S03]  /*02b0*/  F2FP.F16.F32.PACK_AB R18, RZ, R18 ;  /* 0x00000012ff12723e */ /* 0x000fc600000000ff */
[----:B------:R1:W-:Y:S01]  /*02c0*/  STS.U16 [R14+0x180], R10 ;  /* 0x0001800a0e007388 */ /* 0x0003e20000000400 */
[----:B------:R-:W-:Y:S02]  /*02d0*/  F2FP.F16.F32.PACK_AB R19, RZ, R19 ;  /* 0x00000013ff13723e */ /* 0x000fe400000000ff */
[----:B0-----:R-:W-:Y:S02]  /*02e0*/  LEA R3, R22, UR38, 0x1 ;  /* 0x0000002616037c11 */ /* 0x001fe4000f8e08ff */
[----:B------:R-:W-:Y:S02]  /*02f0*/  F2FP.F16.F32.PACK_AB R20, RZ, R20 ;  /* 0x00000014ff14723e */ /* 0x000fe400000000ff */
[----:B-1----:R-:W-:Y:S02]  /*0300*/  PRMT R10, R0, 0x7610, R10 ;  /* 0x00007610000a7816 */ /* 0x002fe4000000000a */
[----:B------:R-:W-:Y:S02]  /*0310*/  F2FP.F16.F32.PACK_AB R13, RZ, R13 ;  /* 0x0000000dff0d723e */ /* 0x000fe400000000ff */
[----:B------:R-:W-:-:S02]  /*0320*/  F2FP.F16.F32.PACK_AB R12, RZ, R12 ;  /* 0x0000000cff0c723e */ /* 0x000fc400000000ff */
[----:B------:R-:W-:Y:S02]  /*0330*/  F2FP.F16.F32.PACK_AB R15, RZ, R15 ;  /* 0x0000000fff0f723e */ /* 0x000fe400000000ff */
[----:B------:R-:W-:Y:S02]  /*0340*/  F2FP.F16.F32.PACK_AB R11, RZ, R11 ;  /* 0x0000000bff0b723e */ /* 0x000fe400000000ff */
[----:B------:R-:W-:Y:S02]  /*0350*/  F2FP.F16.F32.PACK_AB R9, RZ, R9 ;  /* 0x00000009ff09723e */ /* 0x000fe400000000ff */
[----:B------:R-:W-:Y:S02]  /*0360*/  F2FP.F16.F32.PACK_AB R8, RZ, R8 ;  /* 0x00000008ff08723e */ /* 0x000fe400000000ff */
[----:B------:R-:W-:Y:S02]  /*0370*/  F2FP.F16.F32.PACK_AB R6, RZ, R6 ;  /* 0x00000006ff06723e */ /* 0x000fe400000000ff */
[----:B------:R-:W-:-:S02]  /*0380*/  F2FP.F16.F32.PACK_AB R5, RZ, R5 ;  /* 0x00000005ff05723e */ /* 0x000fc400000000ff */
[----:B------:R-:W-:Y:S02]  /*0390*/  F2FP.F16.F32.PACK_AB R4, RZ, R4 ;  /* 0x00000004ff04723e */ /* 0x000fe400000000ff */
[----:B------:R-:W-:Y:S01]  /*03a0*/  F2FP.F16.F32.PACK_AB R7, RZ, R7 ;  /* 0x00000007ff07723e */ /* 0x000fe200000000ff */
[----:B------:R-:W-:Y:S04]  /*03b0*/  STS.U16 [R14+0x80], R18 ;  /* 0x000080120e007388 */ /* 0x000fe80000000400 */
[----:B------:R-:W-:Y:S04]  /*03c0*/  STS.U16 [R14+0xc0], R19 ;  /* 0x0000c0130e007388 */ /* 0x000fe80000000400 */
[----:B------:R-:W-:Y:S04]  /*03d0*/  STS.U16 [R14+0x100], R20 ;  /* 0x000100140e007388 */ /* 0x000fe80000000400 */
[----:B------:R-:W-:Y:S04]  /*03e0*/  STS.U16 [R14+0x140], R13 ;  /* 0x0001400d0e007388 */ /* 0x000fe80000000400 */
[----:B------:R-:W-:Y:S04]  /*03f0*/  STS.U16 [R14], R12 ;  /* 0x0000000c0e007388 */ /* 0x000fe80000000400 */
[----:B------:R-:W-:Y:S04]  /*0400*/  STS.U16 [R14+0x1c0], R15 ;  /* 0x0001c00f0e007388 */ /* 0x000fe80000000400 */
[----:B------:R-:W-:Y:S04]  /*0410*/  STS.U16 [R3+0x40], R11 ;  /* 0x0000400b03007388 */ /* 0x000fe80000000400 */
[----:B------:R-:W-:Y:S04]  /*0420*/  STS.U16 [R3+0x80], R9 ;  /* 0x0000800903007388 */ /* 0x000fe80000000400 */
[----:B------:R-:W-:Y:S04]  /*0430*/  STS.U16 [R3+0xc0], R8 ;  /* 0x0000c00803007388 */ /* 0x000fe80000000400 */
[----:B------:R-:W-:Y:S04]  /*0440*/  STS.U16 [R3+0x100], R6 ;  /* 0x0001000603007388 */ /* 0x000fe80000000400 */
[----:B------:R-:W-:Y:S04]  /*0450*/  STS.U16 [R3+0x140], R5 ;  /* 0x0001400503007388 */ /* 0x000fe80000000400 */
[----:B------:R-:W-:Y:S04]  /*0460*/  STS.U16 [R3+0x180], R10 ;  /* 0x0001800a03007388 */ /* 0x000fe80000000400 */
[----:B------:R-:W-:Y:S04]  /*0470*/  STS.U16 [R3], R4 ;  /* 0x0000000403007388 */ /* 0x000fe80000000400 */
[----:B------:R-:W-:Y:S01]  /*0480*/  STS.U16 [R3+0x1c0], R7 ;  /* 0x0001c00703007388 */ /* 0x000fe20000000400 */
[----:B------:R-:W-:Y:S06]  /*0490*/  BAR.SYNC.DEFER_BLOCKING 0x0 ;  /* 0x0000000000007b1d */ /* 0x000fec0000010000 */
[----:B------:R-:W0:Y:S04]  /*04a0*/  LDS.U16 R14, [R14] ;  /* 0x000000000e0e7984 */ /* 0x000e280000000400 */
[----:B------:R-:W1:Y:S04]  /*04b0*/  LDS.U16 R2, [R25] ;  /* 0x0000000019027984 */ /* 0x000e680000000400 */
[----:B------:R-:W2:Y:S01]  /*04c0*/  LDS.U16 R0, [R3] ;  /* 0x0000000003007984 */ /* 0x000ea20000000400 */
[----:B0-----:R-:W-:-:S02]  /*04d0*/  HADD2.F32 R12, -RZ, R14.H0_H0 ;  /* 0x2000000eff0c7230 */ /* 0x001fc40000004100 */
[----:B-1----:R-:W-:Y:S02]  /*04e0*/  HADD2.F32 R10, -RZ, R2.H0_H0 ;  /* 0x20000002ff0a7230 */ /* 0x002fe40000004100 */
[----:B--2---:R-:W-:Y:S02]  /*04f0*/  HADD2.F32 R0, -RZ, R0.H0_H0 ;  /* 0x20000000ff007230 */ /* 0x004fe40000004100 */
[----:B------:R-:W0:Y:S08]  /*0500*/  F2F.F64.F32 R12, R12 ;  /* 0x0000000c000c7310 */ /* 0x000e300000201800 */
[----:B------:R-:W-:Y:S08]  /*0510*/  F2F.F64.F32 R8, R0 ;  /* 0x0000000000087310 */ /* 0x000ff00000201800 */
[----:B------:R-:W1:Y:S01]  /*0520*/  F2F.F64.F32 R10, R10 ;  /* 0x0000000a000a7310 */ /* 0x000e620000201800 */
[----:B------:R-:W-:Y:S01]  /*0530*/  MOV R2, 0x0 ;  /* 0x0000000000027802 */ /* 0x000fe20000000f00 */
[----:B0-----:R0:W-:Y:S03]  /*0540*/  STL.64 [R1+0x8], R12 ;  /* 0x0000080c01007387 */ /* 0x0011e60000100a00 */
[----:B------:R0:W2:Y:S01]  /*0550*/  LDC.64 R14, c[0x4][R2] ;  /* 0x01000000020e7b82 */ /* 0x0000a20000000a00 */
[----:B-1----:R0:W-:Y:S01]  /*0560*/  STL.128 [R1+0x10], R8 ;  /* 0x0000100801007387 */ /* 0x0021e20000100c00 */
[----:B------:R-:W-:-:S02]  /*0570*/  IMAD.U32 R4, RZ, RZ, UR6 ;  /* 0x00000006ff047e24 */ /* 0x000fc4000f8e00ff */
[----:B------:R-:W-:Y:S02]  /*0580*/  IMAD.U32 R5, RZ, RZ, UR7 ;  /* 0x00000007ff057e24 */ /* 0x000fe4000f8e00ff */
[----:B------:R-:W-:Y:S02]  /*0590*/  IMAD.MOV.U32 R6, RZ, RZ, R23 ;  /* 0x000000ffff067224 */ /* 0x000fe400078e0017 */
[----:B------:R-:W-:-:S07]  /*05a0*/  IMAD.MOV.U32 R7, RZ, RZ, R24 ;  /* 0x000000ffff077224 */ /* 0x000fce00078e0018 */
[----:B------:R-:W-:-:S07]  /*05b0*/  LEPC R20, `(.L_x_0) ;  /* 0x000000001014794e */ /* 0x000fce0000000000 */
[----:B0-2---:R-:W-:Y:S05]  /*05c0*/  CALL.ABS.NOINC R14 ;  /* 0x000000000e007343 */ /* 0x005fea0003c00000 */
.L_x_0:
[----:B------:R-:W-:Y:S01]  /*05d0*/  IMAD.MOV.U32 R8, RZ, RZ, 0x0 ;  /* 0x00000000ff087424 */ /* 0x000fe200078e00ff */
[----:B------:R0:W-:Y:S01]  /*05e0*/  STL [R1], R22 ;  /* 0x0000001601007387 */ /* 0x0001e20000100800 */
[----:B------:R-:W-:Y:S01]  /*05f0*/  IMAD.MOV.U32 R9, RZ, RZ, -0x40100000 ;  /* 0xbff00000ff097424 */ /* 0x000fe200078e00ff */
[----:B------:R0:W1:Y:S01]  /*0600*/  LDC.64 R10, c[0x4][R2] ;  /* 0x01000000020a7b82 */ /* 0x0000620000000a00 */
[----:B------:R-:W2:Y:S01]  /*0610*/  LDCU.64 UR4, c[0x4][0x10] ;  /* 0x01000200ff0477ac */ /* 0x000ea20008000a00 */
[----:B------:R-:W-:Y:S02]  /*0620*/  IMAD.MOV.U32 R6, RZ, RZ, R23 ;  /* 0x000000ffff067224 */ /* 0x000fe400078e0017 */
[----:B------:R0:W-:Y:S01]  /*0630*/  STL.64 [R1+0x8], R8 ;  /* 0x0000080801007387 */ /* 0x0001e20000100a00 */
[----:B------:R-:W-:Y:S02]  /*0640*/  IMAD.MOV.U32 R7, RZ, RZ, R24 ;  /* 0x000000ffff077224 */ /* 0x000fe400078e0018 */
[----:B--2---:R-:W-:-:S02]  /*0650*/  IMAD.U32 R4, RZ, RZ, UR4 ;  /* 0x00000004ff047e24 */ /* 0x004fc4000f8e00ff */
[----:B0-----:R-:W-:-:S07]  /*0660*/  IMAD.U32 R5, RZ, RZ, UR5 ;  /* 0x00000005ff057e24 */ /* 0x001fce000f8e00ff */
[----:B------:R-:W-:-:S07]  /*0670*/  LEPC R20, `(.L_x_1) ;  /* 0x000000001014794e */ /* 0x000fce0000000000 */
[----:B-1----:R-:W-:Y:S05]  /*0680*/  CALL.ABS.NOINC R10 ;  /* 0x000000000a007343 */ /* 0x002fea0003c00000 */
.L_x_1:
[----:B------:R-:W0:Y:S01]  /*0690*/  S2R R4, SR_LANEID ;  /* 0x0000000000047919 */ /* 0x000e220000000000 */
[----:B------:R-:W-:Y:S05]  /*06a0*/  WARPSYNC.ALL ;  /* 0x0000000000007948 */ /* 0x000fea0003800000 */
[----:B------:R-:W-:Y:S01]  /*06b0*/  STL [R1], R22 ;  /* 0x0000001601007387 */ /* 0x000fe20000100800 */
[----:B------:R-:W1:Y:S01]  /*06c0*/  LDCU.64 UR4, c[0x4][0x18] ;  /* 0x01000300ff0477ac */ /* 0x000e620008000a00 */
[----:B------:R-:W-:Y:S02]  /*06d0*/  IMAD.MOV.U32 R6, RZ, RZ, R23 ;  /* 0x000000ffff067224 */ /* 0x000fe400078e0017 */
[----:B------:R-:W-:-:S02]  /*06e0*/  IMAD.MOV.U32 R7, RZ, RZ, R24 ;  /* 0x000000ffff077224 */ /* 0x000fc400078e0018 */
[----:B-1----:R-:W-:Y:S01]  /*06f0*/  IMAD.U32 R5, RZ, RZ, UR5 ;  /* 0x00000005ff057e24 */ /* 0x002fe2000f8e00ff */
[--C-:B0-----:R-:W-:Y:S02]  /*0700*/  SHF.R.U32.HI R0, RZ, 0x3, R4.reuse ;  /* 0x00000003ff007819 */ /* 0x101fe40000011604 */
[----:B------:R-:W-:Y:S02]  /*0710*/  LOP3.LUT R3, R4, 0x7, RZ, 0xc0, !PT ;  /* 0x0000000704037812 */ /* 0x000fe400078ec0ff */
[----:B------:R-:W-:Y:S01]  /*0720*/  SHF.R.U32.HI R4, RZ, 0x4, R4 ;  /* 0x00000004ff047819 */ /* 0x000fe20000011604 */
[----:B------:R-:W-:-:S04]  /*0730*/  IMAD.SHL.U32 R0, R0, 0x8, RZ ;  /* 0x0000000800007824 */ /* 0x000fc800078e00ff */
[----:B------:R-:W-:Y:S01]  /*0740*/  IMAD.SHL.U32 R4, R4, 0x8, RZ ;  /* 0x0000000804047824 */ /* 0x000fe200078e00ff */
[----:B------:R-:W-:-:S05]  /*0750*/  LOP3.LUT R3, R0, 0x8, R3, 0xe2, !PT ;  /* 0x0000000800037812 */ /* 0x000fca00078ee203 */
[----:B------:R-:W-:Y:S02]  /*0760*/  IMAD R3, R3, 0x10, R4 ;  /* 0x0000001003037824 */ /* 0x000fe400078e0204 */
[----:B------:R-:W-:-:S03]  /*0770*/  IMAD.U32 R4, RZ, RZ, UR4 ;  /* 0x00000004ff047e24 */ /* 0x000fc6000f8e00ff */
[----:B------:R-:W-:Y:S02]  /*0780*/  LEA R16, R3, UR40, 0x1 ;  /* 0x0000002803107c11 */ /* 0x000fe4000f8e08ff */
[----:B------:R-:W0:Y:S04]  /*0790*/  LDC.64 R2, c[0x4][R2] ;  /* 0x0100000002027b82 */ /* 0x000e280000000a00 */
[----:B------:R-:W1:Y:S02]  /*07a0*/  LDSM.16.M88.4 R16, [R16] ;  /* 0x000000001010783b */ /* 0x000e640000000200 */
[----:B-1----:R-:W-:-:S04]  /*07b0*/  HADD2.F32 R0, -RZ, R16.H0_H0 ;  /* 0x20000010ff007230 */ /* 0x002fc80000004100 */
[----:B------:R-:W1:Y:S02]  /*07c0*/  F2F.F64.F32 R8, R0 ;  /* 0x0000000000087310 */ /* 0x000e640000201800 */
[----:B01----:R1:W-:Y:S02]  /*07d0*/  STL.64 [R1+0x8], R8 ;  /* 0x0000080801007387 */ /* 0x0033e40000100a00 */
[----:B------:R-:W-:-:S07]  /*07e0*/  LEPC R20, `(.L_x_2) ;  /* 0x000000001014794e */ /* 0x000fce0000000000 */
[----:B-1----:R-:W-:Y:S05]  /*07f0*/  CALL.ABS.NOINC R2 ;  /* 0x0000000002007343 */ /* 0x002fea0003c00000 */
.L_x_2:
[----:B------:R-:W0:Y:S01]  /*0800*/  S2R R3, SR_LANEID ;  /* 0x0000000000037919 */ /* 0x000e220000000000 */
[----:B------:R-:W-:Y:S05]  /*0810*/  WARPSYNC.ALL ;  /* 0x0000000000007948 */ /* 0x000fea0003800000 */
[----:B------:R-:W-:Y:S01]  /*0820*/  MOV R10, 0x0 ;  /* 0x00000000000a7802 */ /* 0x000fe20000000f00 */
[----:B------:R-:W-:Y:S01]  /*0830*/  STL [R1], R22 ;  /* 0x0000001601007387 */ /* 0x000fe20000100800 */
[----:B------:R-:W1:Y:S01]  /*0840*/  LDCU.64 UR4, c[0x4][0x20] ;  /* 0x01000400ff0477ac */ /* 0x000e620008000a00 */
[----:B0-----:R-:W-:Y:S02]  /*0850*/  SHF.R.U32.HI R0, RZ, 0x3, R3 ;  /* 0x00000003ff007819 */ /* 0x001fe40000011603 */
[----:B------:R-:W-:-:S02]  /*0860*/  LOP3.LUT R2, R3, 0x7, RZ, 0xc0, !PT ;  /* 0x0000000703027812 */ /* 0x000fc400078ec0ff */
[--C-:B------:R-:W-:Y:S01]  /*0870*/  SHF.R.U32.HI R4, RZ, 0x4, R3.reuse ;  /* 0x00000004ff047819 */ /* 0x100fe20000011603 */
[----:B------:R-:W-:Y:S01]  /*0880*/  IMAD.SHL.U32 R5, R0, 0x8, RZ ;  /* 0x0000000800057824 */ /* 0x000fe200078e00ff */
[----:B------:R-:W-:Y:S02]  /*0890*/  SHF.R.U32.HI R0, RZ, 0x2, R3 ;  /* 0x00000002ff007819 */ /* 0x000fe40000011603 */
[----:B------:R-:W-:Y:S01]  /*08a0*/  LOP3.LUT R3, R3, 0x3, RZ, 0xc0, !PT ;  /* 0x0000000303037812 */ /* 0x000fe200078ec0ff */
[----:B------:R-:W-:Y:S01]  /*08b0*/  IMAD.SHL.U32 R4, R4, 0x8, RZ ;  /* 0x0000000804047824 */ /* 0x000fe200078e00ff */
[----:B------:R-:W-:-:S03]  /*08c0*/  LOP3.LUT R5, R5, 0x8, R2, 0xe2, !PT ;  /* 0x0000000805057812 */ /* 0x000fc600078ee202 */
[----:B------:R-:W-:Y:S02]  /*08d0*/  IMAD R0, R0, 0x8, R3 ;  /* 0x0000000800007824 */ /* 0x000fe400078e0203 */
[----:B------:R-:W-:-:S03]  /*08e0*/  IMAD R2, R5, 0x10, R4 ;  /* 0x0000001005027824 */ /* 0x000fc600078e0204 */
[----:B------:R-:W-:Y:S02]  /*08f0*/  LEA R11, R0, UR39, 0x2 ;  /* 0x00000027000b7c11 */ /* 0x000fe4000f8e10ff */
[----:B------:R-:W-:-:S05]  /*0900*/  LEA R2, R2, UR38, 0x1 ;  /* 0x0000002602027c11 */ /* 0x000fca000f8e08ff */
[----:B------:R0:W2:Y:S02]  /*0910*/  LDSM.16.MT88.4 R4, [R2] ;  /* 0x000000000204783b */ /* 0x0000a40000004200 */
[----:B0-----:R-:W0:Y:S02]  /*0920*/  LDC.64 R2, c[0x0][0x390] ;  /* 0x0000e400ff027b82 */ /* 0x001e240000000a00 */
[----:B0-----:R-:W-:Y:S01]  /*0930*/  IMAD.WIDE.U32 R2, R22, 0x4, R2 ;  /* 0x0000000416027825 */ /* 0x001fe200078e0002 */
[C---:B--2---:R-:W-:Y:S08]  /*0940*/  HMMA.16816.F16 R4, R16.reuse, R4, RZ ;  /* 0x000000041004723c */ /* 0x044ff000000008ff */
[----:B------:R-:W-:Y:S11]  /*0950*/  HMMA.16816.F16 R6, R16, R6, RZ ;  /* 0x000000061006723c */ /* 0x000ff600000008ff */
[----:B------:R1:W-:Y:S04]  /*0960*/  STS [R11], R4 ;  /* 0x000000040b007388 */ /* 0x0003e80000000800 */
[----:B------:R0:W-:Y:S04]  /*0970*/  STS [R11+0x100], R5 ;  /* 0x000100050b007388 */ /* 0x0001e80000000800 */
[----:B------:R2:W-:Y:S01]  /*0980*/  STS [R11+0x10], R6 ;  /* 0x000010060b007388 */ /* 0x0005e20000000800 */
[----:B-1----:R-:W-:-:S03]  /*0990*/  IMAD.U32 R4, RZ, RZ, UR4 ;  /* 0x00000004ff047e24 */ /* 0x002fc6000f8e00ff */
[----:B------:R1:W-:Y:S01]  /*09a0*/  STS [R11+0x110], R7 ;  /* 0x000110070b007388 */ /* 0x0003e20000000800 */
[----:B0-----:R-:W-:-:S03]  /*09b0*/  IMAD.U32 R5, RZ, RZ, UR5 ;  /* 0x00000005ff057e24 */ /* 0x001fc6000f8e00ff */
[----:B------:R-:W0:Y:S01]  /*09c0*/  LDS.U16 R0, [R25] ;  /* 0x0000000019007984 */ /* 0x000e220000000400 */
[----:B--2---:R-:W-:Y:S01]  /*09d0*/  IMAD.MOV.U32 R6, RZ, RZ, R23 ;  /* 0x000000ffff067224 */ /* 0x004fe200078e0017 */
[----:B-1----:R-:W1:Y:S01]  /*09e0*/  LDC.64 R10, c[0x4][R10] ;  /* 0x010000000a0a7b82 */ /* 0x002e620000000a00 */
[----:B------:R-:W-:Y:S02]  /*09f0*/  IMAD.MOV.U32 R7, RZ, RZ, R24 ;  /* 0x000000ffff077224 */ /* 0x000fe400078e0018 */
[----:B0-----:R-:W-:-:S04]  /*0a00*/  HADD2.F32 R0, -RZ, R0.H0_H0 ;  /* 0x20000000ff007230 */ /* 0x001fc80000004100 */
[----:B------:R-:W0:Y:S01]  /*0a10*/  F2F.F64.F32 R8, R0 ;  /* 0x0000000000087310 */ /* 0x000e220000201800 */
[----:B------:R2:W-:Y:S04]  /*0a20*/  STG.E desc[UR36][R2.64], R0 ;  /* 0x0000000002007986 */ /* 0x0005e8000c101924 */
[----:B01----:R2:W-:Y:S02]  /*0a30*/  STL.64 [R1+0x8], R8 ;  /* 0x0000080801007387 */ /* 0x0035e40000100a00 */
[----:B------:R-:W-:-:S07]  /*0a40*/  LEPC R20, `(.L_x_3) ;  /* 0x000000001014794e */ /* 0x000fce0000000000 */
[----:B--2---:R-:W-:Y:S05]  /*0a50*/  CALL.ABS.NOINC R10 ;  /* 0x000000000a007343 */ /* 0x004fea0003c00000 */
.L_x_3:
[----:B------:R-:W-:Y:S05]  /*0a60*/  EXIT ;  /* 0x000000000000794d */ /* 0x000fea0003800000 */
.L_x_4:
[----:B------:R-:W-:-:S00]  /*0a70*/  BRA `(.L_x_4) ;  /* 0xfffffffc00fc7947 */ /* 0x000fc0000383ffff */
[----:B------:R-:W-:-:S00]  /*0a80*/  NOP ;  /* 0x0000000000007918 */ /* 0x000fc00000000000 */
[----:B------:R-:W-:-:S00]  /*0a90*/  NOP ;  /* 0x0000000000007918 */ /* 0x000fc00000000000 */
[----:B------:R-:W-:-:S00]  /*0aa0*/  NOP ;  /* 0x0000000000007918 */ /* 0x000fc00000000000 */
[----:B------:R-:W-:-:S00]  /*0ab0*/  NOP ;  /* 0x0000000000007918 */ /* 0x000fc00000000000 */
[----:B------:R-:W-:-:S00]  /*0ac0*/  NOP ;  /* 0x0000000000007918 */ /* 0x000fc00000000000 */
[----:B------:R-:W-:-:S00]  /*0ad0*/  NOP ;  /* 0x0000000000007918 */ /* 0x000fc00000000000 */
[----:B------:R-:W-:-:S00]  /*0ae0*/  NOP ;  /* 0x0000000000007918 */ /* 0x000fc00000000000 */
[----:B------:R-:W-:-:S00]  /*0af0*/  NOP ;  /* 0x0000000000007918 */ /* 0x000fc00000000000 */
.L_x_5:


//--------------------- .nv.global.init           --------------------------
	.section	.nv.global.init,"aw",@progbits
.nv.global.init:
	.type		$str$3,@object
	.size		$str$3,($str$2 - $str$3)
$str$3:
        /*0000*/ 	.byte	0x6c, 0x61, 0x73, 0x74, 0x20, 0x3a, 0x3a, 0x20, 0x74, 0x69, 0x64, 0x3a, 0x25, 0x64, 0x2c, 0x20
        /*0010*/ 	.byte	0x25, 0x66, 0x0a, 0x00
	.type		$str$2,@object
	.size		$str$2,($str$1 - $str$2)
$str$2:
        /*0014*/ 	.byte	0x61, 0x66, 0x74, 0x65, 0x72, 0x20, 0x6c, 0x6f, 0x61, 0x64, 0x20, 0x3a, 0x3a, 0x20, 0x74, 0x69
        /*0024*/ 	.byte	0x64, 0x3a, 0x25, 0x64, 0x2c, 0x20, 0x25, 0x66, 0x0a, 0x00
	.type		$str$1,@object
	.size		$str$1,($str - $str$1)
$str$1:
        /*002e*/ 	.byte	0x62, 0x65, 0x66, 0x6f, 0x72, 0x65, 0x20, 0x6c, 0x6f, 0x61, 0x64, 0x20, 0x3a, 0x3a, 0x20, 0x74
        /*003e*/ 	.byte	0x69, 0x64, 0x3a, 0x25, 0x64, 0x2c, 0x20, 0x25, 0x66, 0x0a, 0x00
	.type		$str,@object
	.size		$str,(.L_0 - $str)
$str:
        /*0049*/ 	.byte	0x73, 0x68, 0x61, 0x72, 0x65, 0x20, 0x3a, 0x3a, 0x20, 0x74, 0x69, 0x64, 0x3a, 0x25, 0x64, 0x2c
        /*0059*/ 	.byte	0x20, 0x25, 0x66, 0x2c, 0x20, 0x25, 0x66, 0x2c, 0x20, 0x25, 0x66, 0x0a, 0x00
.L_0:


//--------------------- .nv.shared._Z14dot_TensorCorePfS_S_ --------------------------
	.section	.nv.shared._Z14dot_TensorCorePfS_S_,"aw",@nobits
	.sectionflags	@""
	.align	32
.nv.shared._Z14dot_TensorCorePfS_S_:
	.zero		2560


//--------------------- .nv.shared.reserved.0     --------------------------
	.section	.nv.shared.reserved.0,"aw",@nobits
	.weak		__nv_reservedSMEM_offset_0_alias
	.size		__nv_reservedSMEM_offset_0_alias, 0, 64
	.other		__nv_reservedSMEM_offset_0_alias,@"STO_CUDA_RESERVED_SHARED STV_DEFAULT"
__nv_reservedSMEM_offset_0_alias:
	.zero		0
	.zero		64


//--------------------- .nv.constant0._Z14dot_TensorCorePfS_S_ --------------------------
	.section	.nv.constant0._Z14dot_TensorCorePfS_S_,"a",@progbits
	.sectionflags	@""
	.align	4
.nv.constant0._Z14dot_TensorCorePfS_S_:
	.zero		920


//--------------------- SYMBOLS --------------------------

	.type		.nv.reservedSmem.offset0,@object
	.size		.nv.reservedSmem.offset0,0x4
	.type		.nv.reservedSmem.cap,@object
	.size		.nv.reservedSmem.cap,0x4
	.type		vprintf,@function
